	.headerflags	@"EF_CUDA_TEXMODE_UNIFIED EF_CUDA_64BIT_ADDRESS EF_CUDA_ACCELERATORS EF_CUDA_SM90 EF_CUDA_VIRTUAL_SM(EF_CUDA_SM90)"
	.elftype	@"ET_EXEC"


//--------------------- .nv.info                  --------------------------
	.section	.nv.info,"",@"SHT_CUDA_INFO"
	.align	4


	//----- nvinfo : EIATTR_REGCOUNT
	.align		4
        /*0000*/ 	.byte	0x04, 0x2f
        /*0002*/ 	.short	(.L_3 - .L_2)
	.align		4
.L_2:
        /*0004*/ 	.word	index@(triton_poi_fused_cat_relu_29)
        /*0008*/ 	.word	0x00000020


	//----- nvinfo : EIATTR_MIN_STACK_SIZE
	.align		4
.L_3:
        /*000c*/ 	.byte	0x04, 0x12
        /*000e*/ 	.short	(.L_5 - .L_4)
	.align		4
.L_4:
        /*0010*/ 	.word	index@(triton_poi_fused_cat_relu_29)
        /*0014*/ 	.word	0x00000000


	//----- nvinfo : EIATTR_FRAME_SIZE
	.align		4
.L_5:
        /*0018*/ 	.byte	0x04, 0x11
        /*001a*/ 	.short	(.L_7 - .L_6)
	.align		4
.L_6:
        /*001c*/ 	.word	index@(triton_poi_fused_cat_relu_29)
        /*0020*/ 	.word	0x00000000


	//----- nvinfo : EIATTR_MIN_STACK_SIZE
	.align		4
.L_7:
        /*0024*/ 	.byte	0x04, 0x12
        /*0026*/ 	.short	(.L_9 - .L_8)
	.align		4
.L_8:
        /*0028*/ 	.word	index@(triton_poi_fused_cat_relu_29)
        /*002c*/ 	.word	0x00000000
.L_9:


//--------------------- .nv.info.triton_poi_fused_cat_relu_29 --------------------------
	.section	.nv.info.triton_poi_fused_cat_relu_29,"",@"SHT_CUDA_INFO"
	.sectionflags	@""
	.align	4


	//----- nvinfo : EIATTR_CUDA_API_VERSION
	.align		4
        /*0000*/ 	.byte	0x04, 0x37
        /*0002*/ 	.short	(.L_11 - .L_10)
.L_10:
        /*0004*/ 	.word	0x0000007c


	//----- nvinfo : EIATTR_KPARAM_INFO
	.align		4
.L_11:
        /*0008*/ 	.byte	0x04, 0x17
        /*000a*/ 	.short	(.L_13 - .L_12)
.L_12:
        /*000c*/ 	.word	0x00000000
        /*0010*/ 	.short	0x0010
        /*0012*/ 	.short	0x007c
        /*0014*/ 	.byte	0x00, 0xf0, 0x11, 0x00


	//----- nvinfo : EIATTR_KPARAM_INFO
	.align		4
.L_13:
        /*0018*/ 	.byte	0x04, 0x17
        /*001a*/ 	.short	(.L_15 - .L_14)
.L_14:
        /*001c*/ 	.word	0x00000000
        /*0020*/ 	.short	0x000f
        /*0022*/ 	.short	0x0078
        /*0024*/ 	.byte	0x00, 0xf0, 0x11, 0x00


	//----- nvinfo : EIATTR_KPARAM_INFO
	.align		4
.L_15:
        /*0028*/ 	.byte	0x04, 0x17
        /*002a*/ 	.short	(.L_17 - .L_16)
.L_16:
        /*002c*/ 	.word	0x00000000
        /*0030*/ 	.short	0x000e
        /*0032*/ 	.short	0x0070
        /*0034*/ 	.byte	0x00, 0xf4, 0x21, 0x00


	//----- nvinfo : EIATTR_KPARAM_INFO
	.align		4
.L_17:
        /*0038*/ 	.byte	0x04, 0x17
        /*003a*/ 	.short	(.L_19 - .L_18)
.L_18:
        /*003c*/ 	.word	0x00000000
        /*0040*/ 	.short	0x000d
        /*0042*/ 	.short	0x0068
        /*0044*/ 	.byte	0x00, 0xf4, 0x21, 0x00


	//----- nvinfo : EIATTR_KPARAM_INFO
	.align		4
.L_19:
        /*0048*/ 	.byte	0x04, 0x17
        /*004a*/ 	.short	(.L_21 - .L_20)
.L_20:
        /*004c*/ 	.word	0x00000000
        /*0050*/ 	.short	0x000c
        /*0052*/ 	.short	0x0060
        /*0054*/ 	.byte	0x00, 0xf4, 0x21, 0x00


	//----- nvinfo : EIATTR_KPARAM_INFO
	.align		4
.L_21:
        /*0058*/ 	.byte	0x04, 0x17
        /*005a*/ 	.short	(.L_23 - .L_22)
.L_22:
        /*005c*/ 	.word	0x00000000
        /*0060*/ 	.short	0x000b
        /*0062*/ 	.short	0x0058
        /*0064*/ 	.byte	0x00, 0xf4, 0x21, 0x00


	//----- nvinfo : EIATTR_KPARAM_INFO
	.align		4
.L_23:
        /*0068*/ 	.byte	0x04, 0x17
        /*006a*/ 	.short	(.L_25 - .L_24)
.L_24:
        /*006c*/ 	.word	0x00000000
        /*0070*/ 	.short	0x000a
        /*0072*/ 	.short	0x0050
        /*0074*/ 	.byte	0x00, 0xf4, 0x21, 0x00


	//----- nvinfo : EIATTR_KPARAM_INFO
	.align		4
.L_25:
        /*0078*/ 	.byte	0x04, 0x17
        /*007a*/ 	.short	(.L_27 - .L_26)
.L_26:
        /*007c*/ 	.word	0x00000000
        /*0080*/ 	.short	0x0009
        /*0082*/ 	.short	0x0048
        /*0084*/ 	.byte	0x00, 0xf4, 0x21, 0x00


	//----- nvinfo : EIATTR_KPARAM_INFO
	.align		4
.L_27:
        /*0088*/ 	.byte	0x04, 0x17
        /*008a*/ 	.short	(.L_29 - .L_28)
.L_28:
        /*008c*/ 	.word	0x00000000
        /*0090*/ 	.short	0x0008
        /*0092*/ 	.short	0x0040
        /*0094*/ 	.byte	0x00, 0xf4, 0x21, 0x00


	//----- nvinfo : EIATTR_KPARAM_INFO
	.align		4
.L_29:
        /*0098*/ 	.byte	0x04, 0x17
        /*009a*/ 	.short	(.L_31 - .L_30)
.L_30:
        /*009c*/ 	.word	0x00000000
        /*00a0*/ 	.short	0x0007
        /*00a2*/ 	.short	0x0038
        /*00a4*/ 	.byte	0x00, 0xf4, 0x21, 0x00


	//----- nvinfo : EIATTR_KPARAM_INFO
	.align		4
.L_31:
        /*00a8*/ 	.byte	0x04, 0x17
        /*00aa*/ 	.short	(.L_33 - .L_32)
.L_32:
        /*00ac*/ 	.word	0x00000000
        /*00b0*/ 	.short	0x0006
        /*00b2*/ 	.short	0x0030
        /*00b4*/ 	.byte	0x00, 0xf4, 0x21, 0x00


	//----- nvinfo : EIATTR_KPARAM_INFO
	.align		4
.L_33:
        /*00b8*/ 	.byte	0x04, 0x17
        /*00ba*/ 	.short	(.L_35 - .L_34)
.L_34:
        /*00bc*/ 	.word	0x00000000
        /*00c0*/ 	.short	0x0005
        /*00c2*/ 	.short	0x0028
        /*00c4*/ 	.byte	0x00, 0xf4, 0x21, 0x00


	//----- nvinfo : EIATTR_KPARAM_INFO
	.align		4
.L_35:
        /*00c8*/ 	.byte	0x04, 0x17
        /*00ca*/ 	.short	(.L_37 - .L_36)
.L_36:
        /*00cc*/ 	.word	0x00000000
        /*00d0*/ 	.short	0x0004
        /*00d2*/ 	.short	0x0020
        /*00d4*/ 	.byte	0x00, 0xf4, 0x21, 0x00


	//----- nvinfo : EIATTR_KPARAM_INFO
	.align		4
.L_37:
        /*00d8*/ 	.byte	0x04, 0x17
        /*00da*/ 	.short	(.L_39 - .L_38)
.L_38:
        /*00dc*/ 	.word	0x00000000
        /*00e0*/ 	.short	0x0003
        /*00e2*/ 	.short	0x0018
        /*00e4*/ 	.byte	0x00, 0xf4, 0x21, 0x00


	//----- nvinfo : EIATTR_KPARAM_INFO
	.align		4
.L_39:
        /*00e8*/ 	.byte	0x04, 0x17
        /*00ea*/ 	.short	(.L_41 - .L_40)
.L_40:
        /*00ec*/ 	.word	0x00000000
        /*00f0*/ 	.short	0x0002
        /*00f2*/ 	.short	0x0010
        /*00f4*/ 	.byte	0x00, 0xf4, 0x21, 0x00


	//----- nvinfo : EIATTR_KPARAM_INFO
	.align		4
.L_41:
        /*00f8*/ 	.byte	0x04, 0x17
        /*00fa*/ 	.short	(.L_43 - .L_42)
.L_42:
        /*00fc*/ 	.word	0x00000000
        /*0100*/ 	.short	0x0001
        /*0102*/ 	.short	0x0008
        /*0104*/ 	.byte	0x00, 0xf4, 0x21, 0x00


	//----- nvinfo : EIATTR_KPARAM_INFO
	.align		4
.L_43:
        /*0108*/ 	.byte	0x04, 0x17
        /*010a*/ 	.short	(.L_45 - .L_44)
.L_44:
        /*010c*/ 	.word	0x00000000
        /*0110*/ 	.short	0x0000
        /*0112*/ 	.short	0x0000
        /*0114*/ 	.byte	0x00, 0xf4, 0x21, 0x00


	//----- nvinfo : EIATTR_SPARSE_MMA_MASK
	.align		4
.L_45:
        /*0118*/ 	.byte	0x03, 0x50
        /*011a*/ 	.short	0x0000


	//----- nvinfo : EIATTR_MAXREG_COUNT
	.align		4
        /*011c*/ 	.byte	0x03, 0x1b
        /*011e*/ 	.short	0x00ff


	//----- nvinfo : EIATTR_EXIT_INSTR_OFFSETS
	.align		4
        /*0120*/ 	.byte	0x04, 0x1c
        /*0122*/ 	.short	(.L_47 - .L_46)


	//   ....[0]....
.L_46:
        /*0124*/ 	.word	0x00000d50


	//   ....[1]....
        /*0128*/ 	.word	0x00000d70


	//----- nvinfo : EIATTR_REQNTID
	.align		4
.L_47:
        /*012c*/ 	.byte	0x04, 0x10
        /*012e*/ 	.short	(.L_49 - .L_48)
.L_48:
        /*0130*/ 	.word	0x00000080
        /*0134*/ 	.word	0x00000001
        /*0138*/ 	.word	0x00000001


	//----- nvinfo : EIATTR_CBANK_PARAM_SIZE
	.align		4
.L_49:
        /*013c*/ 	.byte	0x03, 0x19
        /*013e*/ 	.short	0x0080


	//----- nvinfo : EIATTR_PARAM_CBANK
	.align		4
        /*0140*/ 	.byte	0x04, 0x0a
        /*0142*/ 	.short	(.L_51 - .L_50)
	.align		4
.L_50:
        /*0144*/ 	.word	index@(.nv.constant0.triton_poi_fused_cat_relu_29)
        /*0148*/ 	.short	0x0210
        /*014a*/ 	.short	0x0080


	//----- nvinfo : EIATTR_SW_WAR
	.align		4
.L_51:
        /*014c*/ 	.byte	0x04, 0x36
        /*014e*/ 	.short	(.L_53 - .L_52)
.L_52:
        /*0150*/ 	.word	0x00000008
.L_53:


//--------------------- .nv.callgraph             --------------------------
	.section	.nv.callgraph,"",@"SHT_CUDA_CALLGRAPH"
	.align	4
	.sectionentsize	8
	.align		4
        /*0000*/ 	.word	0x00000000
	.align		4
        /*0004*/ 	.word	0xffffffff
	.align		4
        /*0008*/ 	.word	0x00000000
	.align		4
        /*000c*/ 	.word	0xfffffffe
	.align		4
        /*0010*/ 	.word	0x00000000
	.align		4
        /*0014*/ 	.word	0xfffffffd
	.align		4
        /*0018*/ 	.word	0x00000000
	.align		4
        /*001c*/ 	.word	0xfffffffc


//--------------------- .nv.constant4             --------------------------
	.section	.nv.constant4,"a",@progbits
	.align	8
	.align		8
.nv.constant4:
        /*0000*/ 	.dword	_$_str
	.align		8
        /*0008*/ 	.dword	_$_str_$_2


//--------------------- .text.triton_poi_fused_cat_relu_29 --------------------------
	.section	.text.triton_poi_fused_cat_relu_29,"ax",@progbits
	.align	128
        .global         triton_poi_fused_cat_relu_29
        .type           triton_poi_fused_cat_relu_29,@function
        .size           triton_poi_fused_cat_relu_29,(.L_x_1 - triton_poi_fused_cat_relu_29)
        .other          triton_poi_fused_cat_relu_29,@"STO_CUDA_ENTRY STV_DEFAULT"
triton_poi_fused_cat_relu_29:
.text.triton_poi_fused_cat_relu_29:
[----:B------:R-:W0:Y:S01]  /*0000*/  LDC R1, c[0x0][0x28] ;  /* 0x00000a00ff017b82 */ /* 0x000e220000000800 */
[----:B------:R-:W1:Y:S07]  /*0010*/  S2R R0, SR_TID.X ;  /* 0x0000000000007919 */ /* 0x000e6e0000002100 */
[----:B------:R-:W2:Y:S01]  /*0020*/  LDC.64 R4, c[0x0][0x230] ;  /* 0x00008c00ff047b82 */ /* 0x000ea20000000a00 */
[----:B------:R-:W-:Y:S01]  /*0030*/  ULDC.64 UR4, c[0x0][0x208] ;  /* 0x0000820000047ab9 */ /* 0x000fe20000000a00 */
[----:B------:R-:W3:Y:S01]  /*0040*/  S2R R7, SR_CTAID.Y ;  /* 0x0000000000077919 */ /* 0x000ee20000002600 */
[----:B------:R-:W4:Y:S05]  /*0050*/  S2R R3, SR_CTAID.X ;  /* 0x0000000000037919 */ /* 0x000f2a0000002500 */
[----:B------:R-:W5:Y:S08]  /*0060*/  LDC.64 R10, c[0x0][0x248] ;  /* 0x00009200ff0a7b82 */ /* 0x000f700000000a00 */
[----:B------:R-:W2:Y:S01]  /*0070*/  LDC.64 R18, c[0x0][0x258] ;  /* 0x00009600ff127b82 */ /* 0x000ea20000000a00 */
[----:B------:R-:W-:-:S07]  /*0080*/  IMAD.MOV.U32 R23, RZ, RZ, 0x3e800000 ;  /* 0x3e800000ff177424 */ /* 0x000fce00078e00ff */
[----:B------:R-:W5:Y:S01]  /*0090*/  LDC.64 R16, c[0x0][0x228] ;  /* 0x00008a00ff107b82 */ /* 0x000f620000000a00 */
[----:B-1----:R-:W-:-:S07]  /*00a0*/  IMAD.SHL.U32 R0, R0, 0x2, RZ ;  /* 0x0000000200007824 */ /* 0x002fce00078e00ff */
[----:B------:R-:W1:Y:S01]  /*00b0*/  LDC.64 R14, c[0x0][0x210] ;  /* 0x00008400ff0e7b82 */ /* 0x000e620000000a00 */
[----:B------:R-:W-:-:S07]  /*00c0*/  LOP3.LUT R0, R0, 0xfe, RZ, 0xc0, !PT ;  /* 0x000000fe00007812 */ /* 0x000fce00078ec0ff */
[----:B------:R-:W1:Y:S01]  /*00d0*/  LDC.64 R28, c[0x0][0x250] ;  /* 0x00009400ff1c7b82 */ /* 0x000e620000000a00 */
[----:B---3--:R-:W-:-:S04]  /*00e0*/  IMAD R7, R7, 0x100, R0 ;  /* 0x0000010007077824 */ /* 0x008fc800078e0200 */
[C---:B------:R-:W-:Y:S01]  /*00f0*/  IMAD.HI R2, R7.reuse, 0x2e8ba2e9, RZ ;  /* 0x2e8ba2e907027827 */ /* 0x040fe200078e02ff */
[----:B------:R-:W-:-:S04]  /*0100*/  ISETP.GE.AND P0, PT, R7, 0x160, PT ;  /* 0x000001600700780c */ /* 0x000fc80003f06270 */
[----:B------:R-:W-:Y:S02]  /*0110*/  SHF.R.U32.HI R9, RZ, 0x1f, R2 ;  /* 0x0000001fff097819 */ /* 0x000fe40000011602 */
[----:B----4-:R-:W-:Y:S02]  /*0120*/  ISETP.LT.AND P0, PT, R3, 0x40, !P0 ;  /* 0x000000400300780c */ /* 0x010fe40004701270 */
[----:B------:R-:W-:-:S05]  /*0130*/  LEA.HI.SX32 R2, R2, R9, 0x1c ;  /* 0x0000000902027211 */ /* 0x000fca00078fe2ff */
[----:B------:R-:W-:Y:S01]  /*0140*/  IMAD R0, R2, -0x58, R7 ;  /* 0xffffffa802007824 */ /* 0x000fe200078e0207 */
[----:B------:R-:W-:-:S03]  /*0150*/  CS2R R6, SRZ ;  /* 0x0000000000067805 */ /* 0x000fc6000001ff00 */
[C---:B------:R-:W-:Y:S02]  /*0160*/  VIADD R26, R0.reuse, 0xffffffea ;  /* 0xffffffea001a7836 */ /* 0x040fe40000000000 */
[----:B--2---:R-:W-:-:S03]  /*0170*/  IMAD.WIDE R4, R0, 0x4, R4 ;  /* 0x0000000400047825 */ /* 0x004fc600078e0204 */
[----:B------:R-:W-:-:S13]  /*0180*/  ISETP.LT.U32.AND P1, PT, R26, 0x16, P0 ;  /* 0x000000161a00780c */ /* 0x000fda0000721070 */
[----:B------:R2:W3:Y:S01]  /*0190*/  @P1 LDG.E.EL.64 R6, desc[UR4][R4.64+-0x58] ;  /* 0xffffa80404061981 */ /* 0x0004e2000c2e1b00 */
[C---:B------:R-:W-:Y:S01]  /*01a0*/  VIADD R22, R0.reuse, 0xffffffd4 ;  /* 0xffffffd400167836 */ /* 0x040fe20000000000 */
[----:B------:R-:W-:Y:S01]  /*01b0*/  ISETP.LT.AND P2, PT, R0, 0x16, P0 ;  /* 0x000000160000780c */ /* 0x000fe20000741270 */
[----:B------:R-:W-:-:S03]  /*01c0*/  IMAD R27, R2, 0x40, R3 ;  /* 0x00000040021b7824 */ /* 0x000fc600078e0203 */
[----:B------:R-:W-:Y:S01]  /*01d0*/  ISETP.LT.U32.AND P4, PT, R22, 0x16, P0 ;  /* 0x000000161600780c */ /* 0x000fe20000781070 */
[----:B------:R-:W-:Y:S01]  /*01e0*/  IMAD R27, R27, 0x16, RZ ;  /* 0x000000161b1b7824 */ /* 0x000fe200078e02ff */
[----:B--2---:R-:W-:-:S03]  /*01f0*/  CS2R R4, SRZ ;  /* 0x0000000000047805 */ /* 0x004fc6000001ff00 */
[----:B------:R-:W-:Y:S02]  /*0200*/  IMAD.IADD R9, R27, 0x1, R22 ;  /* 0x000000011b097824 */ /* 0x000fe400078e0216 */
[----:B0-----:R-:W-:-:S04]  /*0210*/  IMAD.WIDE R18, R0, 0x4, R18 ;  /* 0x0000000400127825 */ /* 0x001fc800078e0212 */
[----:B-----5:R-:W-:-:S04]  /*0220*/  IMAD.WIDE R10, R9, 0x4, R10 ;  /* 0x00000004090a7825 */ /* 0x020fc800078e020a */
[C---:B------:R-:W-:Y:S01]  /*0230*/  IMAD.IADD R13, R0.reuse, 0x1, R27 ;  /* 0x00000001000d7824 */ /* 0x040fe200078e021b */
[----:B------:R0:W2:Y:S01]  /*0240*/  @P4 LDG.E.EL.64 R4, desc[UR4][R10.64] ;  /* 0x000000040a044981 */ /* 0x0000a2000c2e1b00 */
[----:B------:R-:W-:Y:S02]  /*0250*/  VIADD R20, R0, 0xffffffbe ;  /* 0xffffffbe00147836 */ /* 0x000fe40000000000 */
[----:B-1----:R-:W-:Y:S01]  /*0260*/  IMAD.WIDE R12, R13, 0x4, R14 ;  /* 0x000000040d0c7825 */ /* 0x002fe200078e020e */
[----:B0-----:R-:W-:-:S03]  /*0270*/  CS2R R10, SRZ ;  /* 0x00000000000a7805 */ /* 0x001fc6000001ff00 */
[----:B------:R-:W-:Y:S02]  /*0280*/  IMAD.IADD R20, R27, 0x1, R20 ;  /* 0x000000011b147824 */ /* 0x000fe400078e0214 */
[----:B------:R-:W-:Y:S01]  /*0290*/  IMAD.WIDE R14, R9, 0x4, R14 ;  /* 0x00000004090e7825 */ /* 0x000fe200078e020e */
[----:B------:R-:W-:-:S03]  /*02a0*/  CS2R R8, SRZ ;  /* 0x0000000000087805 */ /* 0x000fc6000001ff00 */
[----:B------:R-:W-:Y:S01]  /*02b0*/  IMAD.WIDE R28, R20, 0x4, R28 ;  /* 0x00000004141c7825 */ /* 0x000fe200078e021c */
[----:B------:R-:W-:Y:S02]  /*02c0*/  SHF.R.S32.HI R20, RZ, 0x1f, R3 ;  /* 0x0000001fff147819 */ /* 0x000fe40000011403 */
[----:B------:R0:W4:Y:S02]  /*02d0*/  @P4 LDG.E.EL.64 R8, desc[UR4][R14.64] ;  /* 0x000000040e084981 */ /* 0x000124000c2e1b00 */
[----:B------:R-:W-:Y:S02]  /*02e0*/  LEA.HI R20, R20, R3, RZ, 0x3 ;  /* 0x0000000314147211 */ /* 0x000fe400078f18ff */
[----:B0-----:R-:W-:Y:S02]  /*02f0*/  CS2R R14, SRZ ;  /* 0x00000000000e7805 */ /* 0x001fe4000001ff00 */
[----:B---3--:R-:W-:Y:S02]  /*0300*/  SEL R6, R6, RZ, P1 ;  /* 0x000000ff06067207 */ /* 0x008fe40000800000 */
[----:B------:R-:W-:-:S03]  /*0310*/  SEL R7, R7, RZ, P1 ;  /* 0x000000ff07077207 */ /* 0x000fc60000800000 */
[----:B------:R-:W-:Y:S02]  /*0320*/  FADD R6, R6, 0.0010000000474974513054 ;  /* 0x3a83126f06067421 */ /* 0x000fe40000000000 */
[----:B------:R-:W-:Y:S02]  /*0330*/  FADD R21, R7, 0.0010000000474974513054 ;  /* 0x3a83126f07157421 */ /* 0x000fe40000000000 */
[----:B------:R0:W1:Y:S08]  /*0340*/  MUFU.SQRT R25, R6 ;  /* 0x0000000600197308 */ /* 0x0000700000002000 */
[----:B------:R-:W3:Y:S01]  /*0350*/  MUFU.SQRT R21, R21 ;  /* 0x0000001500157308 */ /* 0x000ee20000002000 */
[----:B0-----:R-:W-:-:S02]  /*0360*/  CS2R R6, SRZ ;  /* 0x0000000000067805 */ /* 0x001fc4000001ff00 */
[----:B-1----:R-:W-:-:S04]  /*0370*/  FSETP.GT.AND P6, PT, R25, 8.50705917302346158658e+37, PT ;  /* 0x7e8000001900780b */ /* 0x002fc80003fc4000 */
[----:B------:R-:W5:Y:S01]  /*0380*/  @P2 LDG.E.EL.64 R6, desc[UR4][R12.64] ;  /* 0x000000040c062981 */ /* 0x000f62000c2e1b00 */
[----:B---3--:R-:W-:Y:S02]  /*0390*/  FSETP.GT.AND P3, PT, R21, 8.50705917302346158658e+37, PT ;  /* 0x7e8000001500780b */ /* 0x008fe40003f64000 */
[----:B------:R-:W-:Y:S02]  /*03a0*/  FSETP.GEU.AND P5, PT, R25, 1.175494350822287508e-38, PT ;  /* 0x008000001900780b */ /* 0x000fe40003fae000 */
[----:B------:R-:W-:-:S04]  /*03b0*/  FSEL R24, R23, 1, P6 ;  /* 0x3f80000017187808 */ /* 0x000fc80003000000 */
[----:B------:R-:W-:Y:S01]  /*03c0*/  @P6 FMUL R25, R25, 0.25 ;  /* 0x3e80000019196820 */ /* 0x000fe20000400000 */
[----:B------:R-:W-:Y:S02]  /*03d0*/  FSETP.GEU.AND P6, PT, R21, 1.175494350822287508e-38, PT ;  /* 0x008000001500780b */ /* 0x000fe40003fce000 */
[----:B------:R-:W-:Y:S02]  /*03e0*/  FSEL R23, R23, 1, P3 ;  /* 0x3f80000017177808 */ /* 0x000fe40001800000 */
[----:B------:R-:W-:Y:S01]  /*03f0*/  @P3 FMUL R21, R21, 0.25 ;  /* 0x3e80000015153820 */ /* 0x000fe20000400000 */
[----:B------:R-:W-:-:S13]  /*0400*/  ISETP.GT.AND P3, PT, R0, 0x41, P0 ;  /* 0x000000410000780c */ /* 0x000fda0000764270 */
[----:B------:R0:W3:Y:S02]  /*0410*/  @P3 LDG.E.EL.64 R10, desc[UR4][R18.64+-0x108] ;  /* 0xfffef804120a3981 */ /* 0x0000e4000c2e1b00 */
[----:B0-----:R-:W-:Y:S02]  /*0420*/  IMAD.WIDE R18, R0, 0x4, R16 ;  /* 0x0000000400127825 */ /* 0x001fe400078e0210 */
[----:B------:R-:W0:Y:S01]  /*0430*/  LDC.64 R16, c[0x0][0x220] ;  /* 0x00008800ff107b82 */ /* 0x000e220000000a00 */
[----:B------:R-:W-:Y:S02]  /*0440*/  CS2R R12, SRZ ;  /* 0x00000000000c7805 */ /* 0x000fe4000001ff00 */
[----:B------:R-:W2:Y:S04]  /*0450*/  @P1 LDG.E.EL.64 R14, desc[UR4][R18.64+-0x58] ;  /* 0xffffa804120e1981 */ /* 0x000ea8000c2e1b00 */
[----:B------:R1:W3:Y:S02]  /*0460*/  @P3 LDG.E.EL.64 R12, desc[UR4][R28.64] ;  /* 0x000000041c0c3981 */ /* 0x0002e4000c2e1b00 */
[----:B-1----:R-:W-:Y:S01]  /*0470*/  LOP3.LUT R28, R20, 0xfffffff8, RZ, 0xc0, !PT ;  /* 0xfffffff8141c7812 */ /* 0x002fe200078ec0ff */
[----:B------:R-:W-:-:S04]  /*0480*/  IMAD.IADD R29, R27, 0x1, R26 ;  /* 0x000000011b1d7824 */ /* 0x000fc800078e021a */
[----:B------:R-:W-:Y:S02]  /*0490*/  IMAD.IADD R19, R3, 0x1, -R28 ;  /* 0x0000000103137824 */ /* 0x000fe400078e0a1c */
[----:B0-----:R-:W-:Y:S01]  /*04a0*/  IMAD.WIDE R28, R29, 0x4, R16 ;  /* 0x000000041d1c7825 */ /* 0x001fe200078e0210 */
[----:B------:R-:W-:-:S06]  /*04b0*/  CS2R R16, SRZ ;  /* 0x0000000000107805 */ /* 0x000fcc000001ff00 */
[----:B------:R0:W3:Y:S01]  /*04c0*/  @P1 LDG.E.EL.64 R16, desc[UR4][R28.64] ;  /* 0x000000041c101981 */ /* 0x0000e2000c2e1b00 */
[----:B------:R-:W-:Y:S01]  /*04d0*/  SHF.R.S32.HI R20, RZ, 0x3, R20 ;  /* 0x00000003ff147819 */ /* 0x000fe20000011414 */
[----:B------:R-:W-:-:S04]  /*04e0*/  @!P6 FMUL R21, R21, 16777216 ;  /* 0x4b8000001515e820 */ /* 0x000fc80000400000 */
[----:B------:R-:W-:Y:S01]  /*04f0*/  IMAD R20, R20, 0x9, R19 ;  /* 0x0000000914147824 */ /* 0x000fe200078e0213 */
[----:B------:R-:W1:Y:S01]  /*0500*/  MUFU.RCP R27, R21 ;  /* 0x00000015001b7308 */ /* 0x000e620000001000 */
[----:B------:R-:W0:Y:S01]  /*0510*/  LDC.64 R18, c[0x0][0x238] ;  /* 0x00008e00ff127b82 */ /* 0x000e220000000a00 */
[----:B------:R-:W-:Y:S01]  /*0520*/  @!P6 FMUL R23, R23, 16777216 ;  /* 0x4b8000001717e820 */ /* 0x000fe20000400000 */
[----:B------:R-:W-:-:S03]  /*0530*/  ISETP.GE.U32.AND P6, PT, R22, 0x16, PT ;  /* 0x000000161600780c */ /* 0x000fc60003fc6070 */
[----:B-1----:R-:W-:-:S03]  /*0540*/  FMUL R27, R27, R23 ;  /* 0x000000171b1b7220 */ /* 0x002fc60000400000 */
[----:B------:R-:W1:Y:S01]  /*0550*/  LDC.64 R22, c[0x0][0x240] ;  /* 0x00009000ff167b82 */ /* 0x000e620000000a00 */
[----:B0-----:R-:W-:Y:S01]  /*0560*/  IMAD.WIDE R28, R0, 0x4, R18 ;  /* 0x00000004001c7825 */ /* 0x001fe200078e0212 */
[----:B------:R-:W-:-:S06]  /*0570*/  CS2R R18, SRZ ;  /* 0x0000000000127805 */ /* 0x000fcc000001ff00 */
[----:B------:R2:W4:Y:S01]  /*0580*/  @P1 LDG.E.EL.64 R18, desc[UR4][R28.64+-0x58] ;  /* 0xffffa8041c121981 */ /* 0x000522000c2e1b00 */
[----:B-1----:R-:W-:Y:S01]  /*0590*/  IMAD.WIDE R22, R0, 0x4, R22 ;  /* 0x0000000400167825 */ /* 0x002fe200078e0216 */
[----:B--2---:R-:W-:Y:S02]  /*05a0*/  SEL R28, R15, RZ, P1 ;  /* 0x000000ff0f1c7207 */ /* 0x004fe40000800000 */
[----:B---3--:R-:W-:Y:S01]  /*05b0*/  SEL R15, R17, RZ, P1 ;  /* 0x000000ff110f7207 */ /* 0x008fe20000800000 */
[----:B------:R-:W-:-:S04]  /*05c0*/  IMAD.MOV.U32 R17, RZ, RZ, 0x16 ;  /* 0x00000016ff117424 */ /* 0x000fc800078e00ff */
[----:B------:R-:W-:Y:S01]  /*05d0*/  IMAD R17, R20, R17, 0xdc ;  /* 0x000000dc14117424 */ /* 0x000fe200078e0211 */
[----:B------:R-:W-:-:S06]  /*05e0*/  CS2R R20, SRZ ;  /* 0x0000000000147805 */ /* 0x000fcc000001ff00 */
[----:B------:R0:W2:Y:S01]  /*05f0*/  @P1 LDG.E.EL.64 R20, desc[UR4][R22.64+-0x58] ;  /* 0xffffa80416141981 */ /* 0x0000a2000c2e1b00 */
[----:B------:R-:W-:Y:S01]  /*0600*/  FADD R15, R15, -R28 ;  /* 0x8000001c0f0f7221 */ /* 0x000fe20000000000 */
[----:B------:R-:W-:-:S03]  /*0610*/  @!P5 FMUL R25, R25, 16777216 ;  /* 0x4b8000001919d820 */ /* 0x000fc60000400000 */
[----:B------:R-:W-:Y:S01]  /*0620*/  FMUL R15, R27, R15 ;  /* 0x0000000f1b0f7220 */ /* 0x000fe20000400000 */
[----:B0-----:R-:W0:Y:S02]  /*0630*/  LDC.64 R22, c[0x0][0x218] ;  /* 0x00008600ff167b82 */ /* 0x001e240000000a00 */
[----:B------:R-:W1:Y:S01]  /*0640*/  MUFU.RCP R25, R25 ;  /* 0x0000001900197308 */ /* 0x000e620000001000 */
[----:B------:R-:W-:Y:S01]  /*0650*/  IMAD R17, R2, 0x6f6, R17 ;  /* 0x000006f602117824 */ /* 0x000fe200078e0211 */
[----:B----4-:R-:W-:Y:S01]  /*0660*/  SEL R28, R19, RZ, P1 ;  /* 0x000000ff131c7207 */ /* 0x010fe20000800000 */
[----:B------:R-:W-:Y:S02]  /*0670*/  @!P5 FMUL R24, R24, 16777216 ;  /* 0x4b8000001818d820 */ /* 0x000fe40000400000 */
[----:B------:R-:W-:Y:S02]  /*0680*/  IMAD.IADD R19, R26, 0x1, R17 ;  /* 0x000000011a137824 */ /* 0x000fe400078e0211 */
[----:B-1----:R-:W-:-:S02]  /*0690*/  FMUL R17, R25, R24 ;  /* 0x0000001819117220 */ /* 0x002fc40000400000 */
[----:B0-----:R-:W-:Y:S01]  /*06a0*/  IMAD.WIDE R24, R19, 0x4, R22 ;  /* 0x0000000413187825 */ /* 0x001fe200078e0216 */
[----:B------:R-:W-:-:S06]  /*06b0*/  CS2R R22, SRZ ;  /* 0x0000000000167805 */ /* 0x000fcc000001ff00 */
[----:B------:R0:W3:Y:S02]  /*06c0*/  @P1 LDG.E.EL.64 R22, desc[UR4][R24.64] ;  /* 0x0000000418161981 */ /* 0x0000e4000c2e1b00 */
[----:B0-----:R-:W-:Y:S02]  /*06d0*/  CS2R R24, SRZ ;  /* 0x0000000000187805 */ /* 0x001fe4000001ff00 */
[----:B--2---:R-:W-:-:S05]  /*06e0*/  SEL R21, R21, RZ, P1 ;  /* 0x000000ff15157207 */ /* 0x004fca0000800000 */
[----:B------:R-:W-:Y:S02]  /*06f0*/  FFMA R15, R28, R15, R21 ;  /* 0x0000000f1c0f7223 */ /* 0x000fe40000000015 */
[----:B------:R-:W0:Y:S02]  /*0700*/  LDC.64 R28, c[0x0][0x260] ;  /* 0x00009800ff1c7b82 */ /* 0x000e240000000a00 */
[----:B0-----:R-:W-:-:S05]  /*0710*/  IMAD.WIDE R28, R0, 0x4, R28 ;  /* 0x00000004001c7825 */ /* 0x001fca00078e021c */
[----:B------:R0:W2:Y:S01]  /*0720*/  @P3 LDG.E.EL.64 R24, desc[UR4][R28.64+-0x108] ;  /* 0xfffef8041c183981 */ /* 0x0000a2000c2e1b00 */
[----:B------:R-:W-:Y:S02]  /*0730*/  SEL R5, R5, RZ, P4 ;  /* 0x000000ff05057207 */ /* 0x000fe40002000000 */
[----:B------:R-:W-:Y:S02]  /*0740*/  SEL R9, R9, RZ, P4 ;  /* 0x000000ff09097207 */ /* 0x000fe40002000000 */
[----:B------:R-:W-:Y:S01]  /*0750*/  SEL R19, R8, RZ, P4 ;  /* 0x000000ff08137207 */ /* 0x000fe20002000000 */
[----:B0-----:R-:W0:Y:S02]  /*0760*/  LDC.64 R28, c[0x0][0x268] ;  /* 0x00009a00ff1c7b82 */ /* 0x001e240000000a00 */
[----:B------:R-:W-:-:S06]  /*0770*/  FADD R21, R5, R9 ;  /* 0x0000000905157221 */ /* 0x000fcc0000000000 */
[----:B------:R-:W1:Y:S01]  /*0780*/  LDC.64 R8, c[0x0][0x270] ;  /* 0x00009c00ff087b82 */ /* 0x000e620000000a00 */
[----:B------:R-:W-:Y:S02]  /*0790*/  SEL R4, R4, RZ, P4 ;  /* 0x000000ff04047207 */ /* 0x000fe40002000000 */
[----:B------:R-:W-:Y:S02]  /*07a0*/  SEL R11, R11, RZ, P3 ;  /* 0x000000ff0b0b7207 */ /* 0x000fe40001800000 */
[----:B------:R-:W-:Y:S01]  /*07b0*/  SEL R13, R13, RZ, P3 ;  /* 0x000000ff0d0d7207 */ /* 0x000fe20001800000 */
[----:B------:R-:W-:Y:S01]  /*07c0*/  FADD R19, R4, R19 ;  /* 0x0000001304137221 */ /* 0x000fe20000000000 */
[----:B------:R-:W-:Y:S02]  /*07d0*/  CS2R R4, SRZ ;  /* 0x0000000000047805 */ /* 0x000fe4000001ff00 */
[----:B------:R-:W-:Y:S01]  /*07e0*/  SEL R12, R12, RZ, P3 ;  /* 0x000000ff0c0c7207 */ /* 0x000fe20001800000 */
[----:B------:R-:W-:Y:S01]  /*07f0*/  FADD R13, R13, -R11 ;  /* 0x8000000b0d0d7221 */ /* 0x000fe20000000000 */
[----:B------:R-:W-:Y:S01]  /*0800*/  SEL R11, R10, RZ, P3 ;  /* 0x000000ff0a0b7207 */ /* 0x000fe20001800000 */
[----:B0-----:R-:W-:-:S04]  /*0810*/  IMAD.WIDE R28, R0, 0x4, R28 ;  /* 0x00000004001c7825 */ /* 0x001fc800078e021c */
[----:B------:R-:W-:Y:S01]  /*0820*/  FADD R12, R12, -R11 ;  /* 0x8000000b0c0c7221 */ /* 0x000fe20000000000 */
[----:B------:R0:W4:Y:S01]  /*0830*/  @P3 LDG.E.EL.64 R4, desc[UR4][R28.64+-0x108] ;  /* 0xfffef8041c043981 */ /* 0x000122000c2e1b00 */
[----:B-1----:R-:W-:Y:S01]  /*0840*/  IMAD.WIDE R10, R0, 0x4, R8 ;  /* 0x00000004000a7825 */ /* 0x002fe200078e0208 */
[----:B------:R-:W-:Y:S02]  /*0850*/  CS2R R8, SRZ ;  /* 0x0000000000087805 */ /* 0x000fe4000001ff00 */
[----:B0-----:R-:W-:-:S04]  /*0860*/  SHF.R.S32.HI R28, RZ, 0x1f, R3 ;  /* 0x0000001fff1c7819 */ /* 0x001fc80000011403 */
[----:B------:R0:W3:Y:S01]  /*0870*/  @P3 LDG.E.EL.64 R8, desc[UR4][R10.64+-0x108] ;  /* 0xfffef8040a083981 */ /* 0x0000e2000c2e1b00 */
[----:B------:R-:W-:-:S04]  /*0880*/  LEA.HI R28, R28, R3, RZ, 0x3 ;  /* 0x000000031c1c7211 */ /* 0x000fc800078f18ff */
[----:B------:R-:W-:Y:S02]  /*0890*/  LOP3.LUT R27, R28, 0xfffffff8, RZ, 0xc0, !PT ;  /* 0xfffffff81c1b7812 */ /* 0x000fe400078ec0ff */
[----:B0-----:R-:W-:Y:S01]  /*08a0*/  SEL R11, R14, RZ, P1 ;  /* 0x000000ff0e0b7207 */ /* 0x001fe20000800000 */
[----:B------:R-:W-:Y:S01]  /*08b0*/  IMAD.MOV.U32 R10, RZ, RZ, 0x3e800000 ;  /* 0x3e800000ff0a7424 */ /* 0x000fe200078e00ff */
[----:B------:R-:W-:Y:S01]  /*08c0*/  SEL R14, R16, RZ, P1 ;  /* 0x000000ff100e7207 */ /* 0x000fe20000800000 */
[----:B------:R-:W-:Y:S01]  /*08d0*/  IMAD.IADD R27, R3, 0x1, -R27 ;  /* 0x00000001031b7824 */ /* 0x000fe200078e0a1b */
[----:B------:R-:W-:-:S03]  /*08e0*/  SHF.R.S32.HI R28, RZ, 0x3, R28 ;  /* 0x00000003ff1c7819 */ /* 0x000fc6000001141c */
[----:B------:R-:W-:Y:S01]  /*08f0*/  FADD R14, R14, -R11 ;  /* 0x8000000b0e0e7221 */ /* 0x000fe20000000000 */
[----:B------:R-:W-:Y:S02]  /*0900*/  IMAD.MOV.U32 R16, RZ, RZ, 0x16 ;  /* 0x00000016ff107424 */ /* 0x000fe400078e00ff */
[----:B------:R-:W-:Y:S02]  /*0910*/  IMAD R27, R28, 0x9, R27 ;  /* 0x000000091c1b7824 */ /* 0x000fe400078e021b */
[----:B------:R-:W-:Y:S02]  /*0920*/  FMUL R14, R17, R14 ;  /* 0x0000000e110e7220 */ /* 0x000fe40000400000 */
[----:B------:R-:W-:Y:S02]  /*0930*/  IMAD R17, R27, R16, 0xdc ;  /* 0x000000dc1b117424 */ /* 0x000fe400078e0210 */
[----:B------:R-:W-:Y:S02]  /*0940*/  VIADD R29, R0, 0xffffffbe ;  /* 0xffffffbe001d7836 */ /* 0x000fe40000000000 */
[----:B------:R-:W-:-:S04]  /*0950*/  IMAD R16, R2, 0x6f6, R17 ;  /* 0x000006f602107824 */ /* 0x000fc800078e0211 */
[----:B------:R-:W-:Y:S02]  /*0960*/  IMAD.IADD R29, R16, 0x1, R29 ;  /* 0x00000001101d7824 */ /* 0x000fe400078e021d */
[----:B------:R-:W0:Y:S02]  /*0970*/  LDC.64 R16, c[0x0][0x278] ;  /* 0x00009e00ff107b82 */ /* 0x000e240000000a00 */
[----:B0-----:R-:W-:Y:S01]  /*0980*/  IMAD.WIDE R16, R29, 0x4, R16 ;  /* 0x000000041d107825 */ /* 0x001fe200078e0210 */
[----:B--2---:R-:W-:-:S05]  /*0990*/  SEL R24, R24, RZ, P3 ;  /* 0x000000ff18187207 */ /* 0x004fca0001800000 */
[----:B------:R-:W-:-:S06]  /*09a0*/  FADD R24, R24, 0.0010000000474974513054 ;  /* 0x3a83126f18187421 */ /* 0x000fcc0000000000 */
[----:B------:R-:W0:Y:S01]  /*09b0*/  MUFU.SQRT R24, R24 ;  /* 0x0000001800187308 */ /* 0x000e220000002000 */
[----:B------:R-:W-:-:S05]  /*09c0*/  SEL R25, R25, RZ, P3 ;  /* 0x000000ff19197207 */ /* 0x000fca0001800000 */
[----:B------:R-:W-:-:S06]  /*09d0*/  FADD R25, R25, 0.0010000000474974513054 ;  /* 0x3a83126f19197421 */ /* 0x000fcc0000000000 */
[----:B------:R-:W1:Y:S01]  /*09e0*/  MUFU.SQRT R25, R25 ;  /* 0x0000001900197308 */ /* 0x000e620000002000 */
[C---:B0-----:R-:W-:Y:S02]  /*09f0*/  FSETP.GT.AND P5, PT, R24.reuse, 8.50705917302346158658e+37, PT ;  /* 0x7e8000001800780b */ /* 0x041fe40003fa4000 */
[----:B------:R-:W-:Y:S02]  /*0a00*/  FSETP.GEU.AND P4, PT, R24, 1.175494350822287508e-38, PT ;  /* 0x008000001800780b */ /* 0x000fe40003f8e000 */
[----:B------:R-:W-:-:S09]  /*0a10*/  FSEL R11, R10, 1, P5 ;  /* 0x3f8000000a0b7808 */ /* 0x000fd20002800000 */
[----:B------:R-:W-:Y:S01]  /*0a20*/  @P5 FMUL R24, R24, 0.25 ;  /* 0x3e80000018185820 */ /* 0x000fe20000400000 */
[----:B-1----:R-:W-:-:S03]  /*0a30*/  FSETP.GT.AND P5, PT, R25, 8.50705917302346158658e+37, PT ;  /* 0x7e8000001900780b */ /* 0x002fc60003fa4000 */
[----:B------:R-:W-:Y:S01]  /*0a40*/  @!P4 FMUL R24, R24, 16777216 ;  /* 0x4b8000001818c820 */ /* 0x000fe20000400000 */
[----:B------:R-:W-:Y:S01]  /*0a50*/  @!P4 FMUL R11, R11, 16777216 ;  /* 0x4b8000000b0bc820 */ /* 0x000fe20000400000 */
[----:B------:R-:W-:-:S04]  /*0a60*/  FSETP.GEU.AND P4, PT, R25, 1.175494350822287508e-38, PT ;  /* 0x008000001900780b */ /* 0x000fc80003f8e000 */
[----:B------:R-:W0:Y:S04]  /*0a70*/  MUFU.RCP R24, R24 ;  /* 0x0000001800187308 */ /* 0x000e280000001000 */
[----:B------:R-:W-:-:S05]  /*0a80*/  @P5 FMUL R25, R25, 0.25 ;  /* 0x3e80000019195820 */ /* 0x000fca0000400000 */
[----:B------:R-:W-:Y:S01]  /*0a90*/  @!P4 FMUL R25, R25, 16777216 ;  /* 0x4b8000001919c820 */ /* 0x000fe20000400000 */
[----:B0-----:R-:W-:-:S03]  /*0aa0*/  FMUL R27, R24, R11 ;  /* 0x0000000b181b7220 */ /* 0x001fc60000400000 */
[----:B------:R-:W0:Y:S01]  /*0ab0*/  MUFU.RCP R24, R25 ;  /* 0x0000001900187308 */ /* 0x000e220000001000 */
[----:B------:R-:W-:-:S05]  /*0ac0*/  FSEL R11, R10, 1, P5 ;  /* 0x3f8000000a0b7808 */ /* 0x000fca0002800000 */
[----:B------:R-:W-:-:S04]  /*0ad0*/  @!P4 FMUL R11, R11, 16777216 ;  /* 0x4b8000000b0bc820 */ /* 0x000fc80000400000 */
[----:B0-----:R-:W-:Y:S01]  /*0ae0*/  FMUL R24, R24, R11 ;  /* 0x0000000b18187220 */ /* 0x001fe20000400000 */
[----:B------:R-:W-:-:S06]  /*0af0*/  CS2R R10, SRZ ;  /* 0x00000000000a7805 */ /* 0x000fcc000001ff00 */
[----:B------:R-:W2:Y:S01]  /*0b00*/  @P3 LDG.E.EL.64 R10, desc[UR4][R16.64] ;  /* 0x00000004100a3981 */ /* 0x000ea2000c2e1b00 */
[----:B------:R-:W-:Y:S01]  /*0b10*/  FMUL R12, R12, R27 ;  /* 0x0000001b0c0c7220 */ /* 0x000fe20000400000 */
[----:B------:R-:W-:Y:S02]  /*0b20*/  SEL R27, R18, RZ, P1 ;  /* 0x000000ff121b7207 */ /* 0x000fe40000800000 */
[----:B----4-:R-:W-:Y:S02]  /*0b30*/  SEL R18, R5, RZ, P3 ;  /* 0x000000ff05127207 */ /* 0x010fe40001800000 */
[----:B------:R-:W-:Y:S02]  /*0b40*/  SEL R4, R4, RZ, P3 ;  /* 0x000000ff04047207 */ /* 0x000fe40001800000 */
[----:B---3--:R-:W-:Y:S01]  /*0b50*/  SEL R5, R8, RZ, P3 ;  /* 0x000000ff08057207 */ /* 0x008fe20001800000 */
[----:B------:R-:W-:Y:S01]  /*0b60*/  FMUL R24, R13, R24 ;  /* 0x000000180d187220 */ /* 0x000fe20000400000 */
[----:B------:R-:W-:-:S03]  /*0b70*/  SEL R9, R9, RZ, P3 ;  /* 0x000000ff09097207 */ /* 0x000fc60001800000 */
[----:B------:R-:W-:Y:S02]  /*0b80*/  FFMA R13, R12, R4, R5 ;  /* 0x000000040c0d7223 */ /* 0x000fe40000000005 */
[----:B------:R-:W0:Y:S01]  /*0b90*/  LDC.64 R4, c[0x0][0x280] ;  /* 0x0000a000ff047b82 */ /* 0x000e220000000a00 */
[----:B------:R-:W-:Y:S01]  /*0ba0*/  SEL R20, R20, RZ, P1 ;  /* 0x000000ff14147207 */ /* 0x000fe20000800000 */
[----:B------:R-:W-:Y:S01]  /*0bb0*/  FFMA R18, R24, R18, R9 ;  /* 0x0000001218127223 */ /* 0x000fe20000000009 */
[----:B------:R-:W-:Y:S02]  /*0bc0*/  SEL R8, R23, RZ, P1 ;  /* 0x000000ff17087207 */ /* 0x000fe40000800000 */
[----:B------:R-:W-:Y:S01]  /*0bd0*/  SEL R9, R22, RZ, P1 ;  /* 0x000000ff16097207 */ /* 0x000fe20000800000 */
[----:B------:R-:W-:Y:S01]  /*0be0*/  FFMA R14, R27, R14, R20 ;  /* 0x0000000e1b0e7223 */ /* 0x000fe20000000014 */
[----:B------:R-:W-:Y:S01]  /*0bf0*/  ISETP.GT.AND P1, PT, R0, 0x41, PT ;  /* 0x000000410000780c */ /* 0x000fe20003f24270 */
[----:B------:R-:W-:Y:S01]  /*0c00*/  FADD R8, R8, R15 ;  /* 0x0000000f08087221 */ /* 0x000fe20000000000 */
[----:B------:R-:W-:Y:S01]  /*0c10*/  ISETP.GE.U32.AND P4, PT, R26, 0x16, PT ;  /* 0x000000161a00780c */ /* 0x000fe20003f86070 */
[----:B------:R-:W-:Y:S01]  /*0c20*/  FADD R14, R9, R14 ;  /* 0x0000000e090e7221 */ /* 0x000fe20000000000 */
[----:B-----5:R-:W-:Y:S01]  /*0c30*/  SEL R6, R6, RZ, P2 ;  /* 0x000000ff06067207 */ /* 0x020fe20001000000 */
[----:B------:R-:W-:Y:S01]  /*0c40*/  IMAD R3, R3, 0x58, R0 ;  /* 0x0000005803037824 */ /* 0x000fe200078e0200 */
[----:B------:R-:W-:-:S03]  /*0c50*/  SEL R7, R7, RZ, P2 ;  /* 0x000000ff07077207 */ /* 0x000fc60001000000 */
[----:B------:R-:W-:-:S04]  /*0c60*/  IMAD R3, R2, 0x1600, R3 ;  /* 0x0000160002037824 */ /* 0x000fc800078e0203 */
[----:B0-----:R-:W-:Y:S01]  /*0c70*/  IMAD.WIDE R4, R3, 0x4, R4 ;  /* 0x0000000403047825 */ /* 0x001fe200078e0204 */
[----:B--2---:R-:W-:Y:S02]  /*0c80*/  SEL R10, R10, RZ, P3 ;  /* 0x000000ff0a0a7207 */ /* 0x004fe40001800000 */
[----:B------:R-:W-:Y:S02]  /*0c90*/  SEL R11, R11, RZ, P3 ;  /* 0x000000ff0b0b7207 */ /* 0x000fe40001800000 */
[----:B------:R-:W-:Y:S01]  /*0ca0*/  ISETP.GE.AND P3, PT, R0, 0x16, PT ;  /* 0x000000160000780c */ /* 0x000fe20003f66270 */
[----:B------:R-:W-:Y:S02]  /*0cb0*/  FADD R10, R13, R10 ;  /* 0x0000000a0d0a7221 */ /* 0x000fe40000000000 */
[----:B------:R-:W-:-:S03]  /*0cc0*/  FADD R11, R18, R11 ;  /* 0x0000000b120b7221 */ /* 0x000fc60000000000 */
[----:B------:R-:W-:Y:S02]  /*0cd0*/  @P6 FSEL R19, R10, RZ, P1 ;  /* 0x000000ff0a136208 */ /* 0x000fe40000800000 */
[----:B------:R-:W-:-:S05]  /*0ce0*/  @P6 FSEL R21, R11, RZ, P1 ;  /* 0x000000ff0b156208 */ /* 0x000fca0000800000 */
[----:B------:R-:W-:Y:S02]  /*0cf0*/  @P3 FSEL R6, R14, R19, !P4 ;  /* 0x000000130e063208 */ /* 0x000fe40006000000 */
[----:B------:R-:W-:Y:S02]  /*0d00*/  @P3 FSEL R7, R8, R21, !P4 ;  /* 0x0000001508073208 */ /* 0x000fe40006000000 */
[C---:B------:R-:W-:Y:S02]  /*0d10*/  FSETP.GEU.AND P1, PT, R6.reuse, RZ, PT ;  /* 0x000000ff0600720b */ /* 0x040fe40003f2e000 */
[C---:B------:R-:W-:Y:S02]  /*0d20*/  FSETP.GEU.AND P2, PT, R7.reuse, RZ, PT ;  /* 0x000000ff0700720b */ /* 0x040fe40003f4e000 */
[----:B------:R-:W-:Y:S02]  /*0d30*/  FSEL R6, R6, RZ, P1 ;  /* 0x000000ff06067208 */ /* 0x000fe40000800000 */
[----:B------:R-:W-:Y:S01]  /*0d40*/  FSEL R7, R7, RZ, P2 ;  /* 0x000000ff07077208 */ /* 0x000fe20001000000 */
[----:B------:R-:W-:Y:S08]  /*0d50*/  @!P0 EXIT ;  /* 0x000000000000894d */ /* 0x000ff00003800000 */
[----:B------:R-:W-:Y:S01]  /*0d60*/  STG.E.64 desc[UR4][R4.64], R6 ;  /* 0x0000000604007986 */ /* 0x000fe2000c101b04 */
[----:B------:R-:W-:Y:S05]  /*0d70*/  EXIT ;  /* 0x000000000000794d */ /* 0x000fea0003800000 */
.L_x_0:
[----:B------:R-:W-:-:S00]  /*0d80*/  BRA `(.L_x_0) ;  /* 0xfffffffc00fc7947 */ /* 0x000fc0000383ffff */
[----:B------:R-:W-:-:S00]  /*0d90*/  NOP ;  /* 0x0000000000007918 */ /* 0x000fc00000000000 */
        /* <DEDUP_REMOVED lines=14> */
.L_x_1:


//--------------------- .nv.global.init           --------------------------
	.section	.nv.global.init,"aw",@progbits
.nv.global.init:
	.type		_$_str,@object
	.size		_$_str,(_$_str_$_2 - _$_str)
_$_str:
        /*0000*/ 	.byte	0x5f, 0x5f, 0x43, 0x55, 0x44, 0x41, 0x5f, 0x46, 0x54, 0x5a, 0x00
	.type		_$_str_$_2,@object
	.size		_$_str_$_2,(.L_1 - _$_str_$_2)
_$_str_$_2:
        /*000b*/ 	.byte	0x5f, 0x5f, 0x43, 0x55, 0x44, 0x41, 0x5f, 0x50, 0x52, 0x45, 0x43, 0x5f, 0x53, 0x51, 0x52, 0x54
        /*001b*/ 	.byte	0x00
.L_1:


//--------------------- .nv.constant0.triton_poi_fused_cat_relu_29 --------------------------
	.section	.nv.constant0.triton_poi_fused_cat_relu_29,"a",@progbits
	.sectionflags	@""
	.align	4
.nv.constant0.triton_poi_fused_cat_relu_29:
	.zero		656
